	.headerflags	@"EF_CUDA_TEXMODE_UNIFIED EF_CUDA_64BIT_ADDRESS EF_CUDA_ACCELERATORS EF_CUDA_SM90 EF_CUDA_VIRTUAL_SM(EF_CUDA_SM90)"
	.elftype	@"ET_EXEC"


//--------------------- .nv.info                  --------------------------
	.section	.nv.info,"",@"SHT_CUDA_INFO"
	.align	4


	//----- nvinfo : EIATTR_REGCOUNT
	.align		4
        /*0000*/ 	.byte	0x04, 0x2f
        /*0002*/ 	.short	(.L_1 - .L_0)
	.align		4
.L_0:
        /*0004*/ 	.word	index@(triton_poi_fused_convolution_0)
        /*0008*/ 	.word	0x00000020


	//----- nvinfo : EIATTR_FRAME_SIZE
	.align		4
.L_1:
        /*000c*/ 	.byte	0x04, 0x11
        /*000e*/ 	.short	(.L_3 - .L_2)
	.align		4
.L_2:
        /*0010*/ 	.word	index@(triton_poi_fused_convolution_0)
        /*0014*/ 	.word	0x00000000


	//----- nvinfo : EIATTR_MIN_STACK_SIZE
	.align		4
.L_3:
        /*0018*/ 	.byte	0x04, 0x12
        /*001a*/ 	.short	(.L_5 - .L_4)
	.align		4
.L_4:
        /*001c*/ 	.word	index@(triton_poi_fused_convolution_0)
        /*0020*/ 	.word	0x00000000
.L_5:


//--------------------- .nv.info.triton_poi_fused_convolution_0 --------------------------
	.section	.nv.info.triton_poi_fused_convolution_0,"",@"SHT_CUDA_INFO"
	.sectionflags	@""
	.align	4


	//----- nvinfo : EIATTR_CUDA_API_VERSION
	.align		4
        /*0000*/ 	.byte	0x04, 0x37
        /*0002*/ 	.short	(.L_7 - .L_6)
.L_6:
        /*0004*/ 	.word	0x00000080


	//----- nvinfo : EIATTR_KPARAM_INFO
	.align		4
.L_7:
        /*0008*/ 	.byte	0x04, 0x17
        /*000a*/ 	.short	(.L_9 - .L_8)
.L_8:
        /*000c*/ 	.word	0x00000000
        /*0010*/ 	.short	0x0004
        /*0012*/ 	.short	0x0018
        /*0014*/ 	.byte	0x00, 0xf4, 0x21, 0x00


	//----- nvinfo : EIATTR_KPARAM_INFO
	.align		4
.L_9:
        /*0018*/ 	.byte	0x04, 0x17
        /*001a*/ 	.short	(.L_11 - .L_10)
.L_10:
        /*001c*/ 	.word	0x00000000
        /*0020*/ 	.short	0x0003
        /*0022*/ 	.short	0x0014
        /*0024*/ 	.byte	0x00, 0xf0, 0x11, 0x00


	//----- nvinfo : EIATTR_KPARAM_INFO
	.align		4
.L_11:
        /*0028*/ 	.byte	0x04, 0x17
        /*002a*/ 	.short	(.L_13 - .L_12)
.L_12:
        /*002c*/ 	.word	0x00000000
        /*0030*/ 	.short	0x0002
        /*0032*/ 	.short	0x0010
        /*0034*/ 	.byte	0x00, 0xf0, 0x11, 0x00


	//----- nvinfo : EIATTR_KPARAM_INFO
	.align		4
.L_13:
        /*0038*/ 	.byte	0x04, 0x17
        /*003a*/ 	.short	(.L_15 - .L_14)
.L_14:
        /*003c*/ 	.word	0x00000000
        /*0040*/ 	.short	0x0001
        /*0042*/ 	.short	0x0008
        /*0044*/ 	.byte	0x00, 0xf4, 0x21, 0x00


	//----- nvinfo : EIATTR_KPARAM_INFO
	.align		4
.L_15:
        /*0048*/ 	.byte	0x04, 0x17
        /*004a*/ 	.short	(.L_17 - .L_16)
.L_16:
        /*004c*/ 	.word	0x00000000
        /*0050*/ 	.short	0x0000
        /*0052*/ 	.short	0x0000
        /*0054*/ 	.byte	0x00, 0xf4, 0x21, 0x00


	//----- nvinfo : EIATTR_SPARSE_MMA_MASK
	.align		4
.L_17:
        /*0058*/ 	.byte	0x03, 0x50
        /*005a*/ 	.short	0x0000


	//----- nvinfo : EIATTR_MAXREG_COUNT
	.align		4
        /*005c*/ 	.byte	0x03, 0x1b
        /*005e*/ 	.short	0x00ff


	//----- nvinfo : EIATTR_EXIT_INSTR_OFFSETS
	.align		4
        /*0060*/ 	.byte	0x04, 0x1c
        /*0062*/ 	.short	(.L_19 - .L_18)


	//   ....[0]....
.L_18:
        /*0064*/ 	.word	0x000006a0


	//   ....[1]....
        /*0068*/ 	.word	0x000006f0


	//----- nvinfo : EIATTR_REQNTID
	.align		4
.L_19:
        /*006c*/ 	.byte	0x04, 0x10
        /*006e*/ 	.short	(.L_21 - .L_20)
.L_20:
        /*0070*/ 	.word	0x00000080
        /*0074*/ 	.word	0x00000001
        /*0078*/ 	.word	0x00000001


	//----- nvinfo : EIATTR_CBANK_PARAM_SIZE
	.align		4
.L_21:
        /*007c*/ 	.byte	0x03, 0x19
        /*007e*/ 	.short	0x0020


	//----- nvinfo : EIATTR_PARAM_CBANK
	.align		4
        /*0080*/ 	.byte	0x04, 0x0a
        /*0082*/ 	.short	(.L_23 - .L_22)
	.align		4
.L_22:
        /*0084*/ 	.word	index@(.nv.constant0.triton_poi_fused_convolution_0)
        /*0088*/ 	.short	0x0210
        /*008a*/ 	.short	0x0020


	//----- nvinfo : EIATTR_SW_WAR
	.align		4
.L_23:
        /*008c*/ 	.byte	0x04, 0x36
        /*008e*/ 	.short	(.L_25 - .L_24)
.L_24:
        /*0090*/ 	.word	0x00000008
.L_25:


//--------------------- .nv.callgraph             --------------------------
	.section	.nv.callgraph,"",@"SHT_CUDA_CALLGRAPH"
	.align	4
	.sectionentsize	8
	.align		4
        /*0000*/ 	.word	0x00000000
	.align		4
        /*0004*/ 	.word	0xffffffff
	.align		4
        /*0008*/ 	.word	0x00000000
	.align		4
        /*000c*/ 	.word	0xfffffffe
	.align		4
        /*0010*/ 	.word	0x00000000
	.align		4
        /*0014*/ 	.word	0xfffffffd
	.align		4
        /*0018*/ 	.word	0x00000000
	.align		4
        /*001c*/ 	.word	0xfffffffc


//--------------------- .text.triton_poi_fused_convolution_0 --------------------------
	.section	.text.triton_poi_fused_convolution_0,"ax",@progbits
	.sectionflags	@"SHF_BARRIERS=1"
	.align	128
        .global         triton_poi_fused_convolution_0
        .type           triton_poi_fused_convolution_0,@function
        .size           triton_poi_fused_convolution_0,(.L_x_1 - triton_poi_fused_convolution_0)
        .other          triton_poi_fused_convolution_0,@"STO_CUDA_ENTRY STV_DEFAULT"
triton_poi_fused_convolution_0:
.text.triton_poi_fused_convolution_0:
[----:B------:R-:W0:Y:S01]  /*0000*/  LDC R1, c[0x0][0x28] ;  /* 0x00000a00ff017b82 */ /* 0x000e220000000800 */
[----:B------:R-:W1:Y:S07]  /*0010*/  S2R R12, SR_TID.X ;  /* 0x00000000000c7919 */ /* 0x000e6e0000002100 */
[----:B------:R-:W2:Y:S01]  /*0020*/  LDC.64 R4, c[0x0][0x210] ;  /* 0x00008400ff047b82 */ /* 0x000ea20000000a00 */
[----:B------:R-:W-:Y:S01]  /*0030*/  UMOV UR4, 0xf0 ;  /* 0x000000f000047882 */ /* 0x000fe20000000000 */
[----:B------:R-:W-:Y:S01]  /*0040*/  CS2R R8, SRZ ;  /* 0x0000000000087805 */ /* 0x000fe2000001ff00 */
[----:B------:R-:W3:Y:S01]  /*0050*/  S2R R13, SR_CTAID.X ;  /* 0x00000000000d7919 */ /* 0x000ee20000002500 */
[----:B------:R-:W-:Y:S01]  /*0060*/  USHF.R.U32 UR4, UR4, 0x4, URZ ;  /* 0x0000000404047899 */ /* 0x000fe2000800163f */
[----:B------:R-:W-:-:S03]  /*0070*/  UMOV UR5, 0x140 ;  /* 0x0000014000057882 */ /* 0x000fc60000000000 */
[----:B------:R-:W-:-:S04]  /*0080*/  ULOP3.LUT UR5, UR5, 0xf, UR4, 0xf8, !UPT ;  /* 0x0000000f05057892 */ /* 0x000fc8000f8ef804 */
[----:B------:R-:W-:Y:S01]  /*0090*/  USHF.L.U32 UR5, UR5, 0x14, URZ ;  /* 0x0000001405057899 */ /* 0x000fe2000800063f */
[----:B------:R-:W-:Y:S01]  /*00a0*/  UMOV UR4, URZ ;  /* 0x0000003f00047c82 */ /* 0x000fe20008000000 */
[----:B------:R-:W-:Y:S01]  /*00b0*/  CS2R R10, SRZ ;  /* 0x00000000000a7805 */ /* 0x000fe2000001ff00 */
[----:B------:R-:W4:Y:S01]  /*00c0*/  S2R R3, SR_CTAID.Y ;  /* 0x0000000000037919 */ /* 0x000f220000002600 */
[----:B-1----:R-:W-:Y:S01]  /*00d0*/  IMAD.SHL.U32 R20, R12, 0x4, RZ ;  /* 0x000000040c147824 */ /* 0x002fe200078e00ff */
[----:B------:R-:W-:Y:S01]  /*00e0*/  SHF.R.U32.HI R14, RZ, 0x4, R12 ;  /* 0x00000004ff0e7819 */ /* 0x000fe2000001160c */
[----:B---3--:R-:W-:-:S03]  /*00f0*/  IMAD.SHL.U32 R13, R13, 0x40, RZ ;  /* 0x000000400d0d7824 */ /* 0x008fc600078e00ff */
[----:B------:R-:W-:Y:S01]  /*0100*/  SGXT.U32 R14, R14, 0x3 ;  /* 0x000000030e0e781a */ /* 0x000fe20000000000 */
[----:B----4-:R-:W-:Y:S01]  /*0110*/  IMAD.SHL.U32 R3, R3, 0x10, RZ ;  /* 0x0000001003037824 */ /* 0x010fe200078e00ff */
[----:B------:R-:W-:-:S04]  /*0120*/  LOP3.LUT R7, R13, 0x3c, R20, 0xf8, !PT ;  /* 0x0000003c0d077812 */ /* 0x000fc800078ef814 */
[----:B------:R-:W-:Y:S02]  /*0130*/  LOP3.LUT R0, R14, R3, RZ, 0xfc, !PT ;  /* 0x000000030e007212 */ /* 0x000fe400078efcff */
[----:B------:R-:W-:Y:S02]  /*0140*/  ISETP.GE.AND P0, PT, R7, 0x40, PT ;  /* 0x000000400700780c */ /* 0x000fe40003f06270 */
[----:B------:R-:W-:Y:S01]  /*0150*/  LOP3.LUT R2, R3, 0x8, R14, 0xfe, !PT ;  /* 0x0000000803027812 */ /* 0x000fe200078efe0e */
[C-C-:B------:R-:W-:Y:S01]  /*0160*/  IMAD R17, R0.reuse, 0x40, R7.reuse ;  /* 0x0000004000117824 */ /* 0x140fe200078e0207 */
[----:B------:R-:W-:Y:S02]  /*0170*/  ISETP.LT.U32.AND P1, PT, R0, 0xc, !P0 ;  /* 0x0000000c0000780c */ /* 0x000fe40004721070 */
[C---:B------:R-:W-:Y:S01]  /*0180*/  ISETP.LT.U32.AND P0, PT, R2.reuse, 0xc, !P0 ;  /* 0x0000000c0200780c */ /* 0x040fe20004701070 */
[----:B------:R-:W-:Y:S01]  /*0190*/  IMAD R19, R2, 0x40, R7 ;  /* 0x0000004002137824 */ /* 0x000fe200078e0207 */
[----:B------:R-:W-:Y:S01]  /*01a0*/  CS2R R6, SRZ ;  /* 0x0000000000067805 */ /* 0x000fe2000001ff00 */
[----:B--2---:R-:W-:-:S04]  /*01b0*/  IMAD.WIDE R16, R17, 0x4, R4 ;  /* 0x0000000411107825 */ /* 0x004fc800078e0204 */
[----:B------:R-:W-:Y:S01]  /*01c0*/  IMAD.WIDE R18, R19, 0x4, R4 ;  /* 0x0000000413127825 */ /* 0x000fe200078e0204 */
[----:B------:R-:W-:-:S05]  /*01d0*/  CS2R R4, SRZ ;  /* 0x0000000000047805 */ /* 0x000fca000001ff00 */
[----:B------:R-:W2:Y:S04]  /*01e0*/  @P0 LDG.E.EL.128 R8, desc[UR4][R18.64] ;  /* 0x0000000412080981 */ /* 0x000ea8000c2e1d00 */
[----:B------:R1:W3:Y:S01]  /*01f0*/  @P1 LDG.E.EL.128 R4, desc[UR4][R16.64] ;  /* 0x0000000410041981 */ /* 0x0002e2000c2e1d00 */
[----:B------:R-:W4:Y:S01]  /*0200*/  S2UR UR5, SR_CgaCtaId ;  /* 0x00000000000579c3 */ /* 0x000f220000008800 */
[----:B------:R-:W-:Y:S01]  /*0210*/  LOP3.LUT R20, R20, 0x1fc, RZ, 0xc0, !PT ;  /* 0x000001fc14147812 */ /* 0x000fe200078ec0ff */
[----:B------:R-:W5:Y:S03]  /*0220*/  S2R R21, SR_TID.X ;  /* 0x0000000000157919 */ /* 0x000f660000002100 */
[----:B------:R-:W-:Y:S01]  /*0230*/  LOP3.LUT R2, R20, 0x200, RZ, 0xfc, !PT ;  /* 0x0000020014027812 */ /* 0x000fe200078efcff */
[----:B------:R-:W-:-:S03]  /*0240*/  UMOV UR4, 0x400 ;  /* 0x0000040000047882 */ /* 0x000fc60000000000 */
[----:B------:R-:W-:Y:S02]  /*0250*/  SHF.R.U32.HI R15, RZ, 0x2, R2 ;  /* 0x00000002ff0f7819 */ /* 0x000fe40000011602 */
[----:B------:R-:W-:Y:S02]  /*0260*/  LOP3.LUT R2, R12, 0x70, RZ, 0xc0, !PT ;  /* 0x000000700c027812 */ /* 0x000fe400078ec0ff */
[----:B-1----:R-:W-:Y:S01]  /*0270*/  LOP3.LUT R16, R15, 0xf0, RZ, 0xc0, !PT ;  /* 0x000000f00f107812 */ /* 0x002fe200078ec0ff */
[----:B----4-:R-:W-:-:S06]  /*0280*/  ULEA UR4, UR5, UR4, 0x18 ;  /* 0x0000000405047291 */ /* 0x010fcc000f8ec03f */
[----:B------:R-:W-:Y:S02]  /*0290*/  VIADD R15, R2, UR4 ;  /* 0x00000004020f7c36 */ /* 0x000fe40008000000 */
[----:B------:R-:W-:Y:S02]  /*02a0*/  VIADD R17, R16, UR4 ;  /* 0x0000000410117c36 */ /* 0x000fe40008000000 */
[C---:B------:R-:W-:Y:S02]  /*02b0*/  IMAD R22, R20.reuse, 0x4, R15 ;  /* 0x0000000414167824 */ /* 0x040fe400078e020f */
[----:B------:R-:W-:Y:S02]  /*02c0*/  IMAD R20, R20, 0x4, R17 ;  /* 0x0000000414147824 */ /* 0x000fe400078e0211 */
[----:B------:R-:W-:-:S05]  /*02d0*/  IMAD.SHL.U32 R0, R12, 0x40, RZ ;  /* 0x000000400c007824 */ /* 0x000fca00078e00ff */
[----:B------:R-:W-:Y:S02]  /*02e0*/  LOP3.LUT R0, R0, 0x3c0, RZ, 0xc0, !PT ;  /* 0x000003c000007812 */ /* 0x000fe400078ec0ff */
[----:B-----5:R-:W-:Y:S02]  /*02f0*/  SHF.R.U32.HI R21, RZ, 0x4, R21 ;  /* 0x00000004ff157819 */ /* 0x020fe40000011615 */
[----:B------:R-:W-:-:S05]  /*0300*/  LEA.HI R19, R0, UR4, RZ, 0x1e ;  /* 0x0000000400137c11 */ /* 0x000fca000f8ff0ff */
[----:B------:R-:W-:Y:S01]  /*0310*/  IMAD R0, R0, 0x4, R19 ;  /* 0x0000000400007824 */ /* 0x000fe200078e0213 */
[----:B------:R-:W-:-:S05]  /*0320*/  SGXT.U32 R19, R21, 0x3 ;  /* 0x000000031513781a */ /* 0x000fca0000000000 */
[----:B------:R-:W-:Y:S01]  /*0330*/  IMAD R0, R19, 0x4, R0 ;  /* 0x0000000413007824 */ /* 0x000fe200078e0200 */
[----:B------:R-:W-:Y:S02]  /*0340*/  LOP3.LUT R18, R3, 0xf, R12, 0xf8, !PT ;  /* 0x0000000f03127812 */ /* 0x000fe400078ef80c */
[----:B------:R-:W1:Y:S02]  /*0350*/  LDC.64 R2, c[0x0][0x218] ;  /* 0x00008600ff027b82 */ /* 0x000e640000000a00 */
[C---:B------:R-:W-:Y:S01]  /*0360*/  ISETP.GE.U32.AND P0, PT, R18.reuse, 0xc, PT ;  /* 0x0000000c1200780c */ /* 0x040fe20003f06070 */
[----:B------:R-:W-:Y:S01]  /*0370*/  IMAD.HI.U32 R21, R18, 0x55555556, RZ ;  /* 0x5555555612157827 */ /* 0x000fe200078e00ff */
[----:B------:R-:W-:Y:S01]  /*0380*/  ULDC.64 UR4, c[0x0][0x208] ;  /* 0x0000820000047ab9 */ /* 0x000fe20000000a00 */
[----:B---3--:R-:W-:Y:S04]  /*0390*/  STS.128 [R22], R4 ;  /* 0x0000000416007388 */ /* 0x008fe80000000c00 */
[----:B--2---:R2:W-:Y:S01]  /*03a0*/  STS.128 [R20+0x800], R8 ;  /* 0x0008000814007388 */ /* 0x0045e20000000c00 */
[----:B------:R-:W-:Y:S06]  /*03b0*/  BAR.SYNC.DEFER_BLOCKING 0x0 ;  /* 0x0000000000007b1d */ /* 0x000fec0000010000 */
[----:B------:R-:W3:Y:S04]  /*03c0*/  LDS R17, [R0] ;  /* 0x0000000000117984 */ /* 0x000ee80000000800 */
[----:B------:R-:W4:Y:S04]  /*03d0*/  LDS R19, [R0+0x20] ;  /* 0x0000200000137984 */ /* 0x000f280000000800 */
[----:B------:R-:W5:Y:S04]  /*03e0*/  LDS R15, [R0+0x40] ;  /* 0x00004000000f7984 */ /* 0x000f680000000800 */
[----:B------:R-:W0:Y:S04]  /*03f0*/  LDS R16, [R0+0x60] ;  /* 0x0000600000107984 */ /* 0x000e280000000800 */
[----:B------:R-:W0:Y:S04]  /*0400*/  LDS R4, [R0+0x80] ;  /* 0x0000800000047984 */ /* 0x000e280000000800 */
[----:B------:R-:W0:Y:S04]  /*0410*/  LDS R5, [R0+0xa0] ;  /* 0x0000a00000057984 */ /* 0x000e280000000800 */
[----:B------:R-:W0:Y:S01]  /*0420*/  LDS R6, [R0+0xc0] ;  /* 0x0000c00000067984 */ /* 0x000e220000000800 */
[----:B--2---:R-:W-:Y:S01]  /*0430*/  LOP3.LUT R8, R14, R13, RZ, 0xfc, !PT ;  /* 0x0000000d0e087212 */ /* 0x004fe200078efcff */
[----:B------:R-:W-:-:S03]  /*0440*/  IMAD R7, R21, 0xbd, R18 ;  /* 0x000000bd15077824 */ /* 0x000fc600078e0212 */
[C---:B------:R-:W-:Y:S01]  /*0450*/  ISETP.LT.AND P5, PT, R8.reuse, 0x40, !P0 ;  /* 0x000000400800780c */ /* 0x040fe200047a1270 */
[----:B------:R-:W-:Y:S01]  /*0460*/  IMAD R21, R8, 0x3, R7 ;  /* 0x0000000308157824 */ /* 0x000fe200078e0207 */
[--C-:B------:R-:W-:Y:S02]  /*0470*/  LOP3.LUT R9, R14, 0x10, R13.reuse, 0xfe, !PT ;  /* 0x000000100e097812 */ /* 0x100fe400078efe0d */
[----:B------:R-:W-:Y:S02]  /*0480*/  LEA.HI R20, R12, R13, RZ, 0x1c ;  /* 0x0000000d0c147211 */ /* 0x000fe400078fe0ff */
[----:B------:R-:W-:Y:S02]  /*0490*/  LOP3.LUT R10, R13, 0x8, R14, 0xfe, !PT ;  /* 0x000000080d0a7812 */ /* 0x000fe400078efe0e */
[C---:B------:R-:W-:Y:S02]  /*04a0*/  LOP3.LUT R12, R14.reuse, 0x20, R13, 0xfe, !PT ;  /* 0x000000200e0c7812 */ /* 0x040fe400078efe0d */
[----:B------:R-:W-:Y:S01]  /*04b0*/  ISETP.LT.AND P1, PT, R9, 0x40, !P0 ;  /* 0x000000400900780c */ /* 0x000fe20004721270 */
[----:B-1----:R-:W-:Y:S01]  /*04c0*/  IMAD.WIDE R8, R21, 0x4, R2 ;  /* 0x0000000415087825 */ /* 0x002fe200078e0202 */
[----:B------:R-:W-:-:S02]  /*04d0*/  LOP3.LUT R11, R14, 0x18, R13, 0xfe, !PT ;  /* 0x000000180e0b7812 */ /* 0x000fc400078efe0d */
[--C-:B------:R-:W-:Y:S02]  /*04e0*/  LOP3.LUT R18, R14, 0x28, R13.reuse, 0xfe, !PT ;  /* 0x000000280e127812 */ /* 0x100fe400078efe0d */
[----:B------:R-:W-:Y:S02]  /*04f0*/  ISETP.LT.AND P6, PT, R10, 0x40, !P0 ;  /* 0x000000400a00780c */ /* 0x000fe400047c1270 */
[----:B------:R-:W-:Y:S02]  /*0500*/  LOP3.LUT R13, R14, 0x30, R13, 0xfe, !PT ;  /* 0x000000300e0d7812 */ /* 0x000fe400078efe0d */
[----:B------:R-:W-:Y:S01]  /*0510*/  ISETP.LT.AND P3, PT, R12, 0x40, !P0 ;  /* 0x000000400c00780c */ /* 0x000fe20004761270 */
[----:B------:R-:W-:Y:S01]  /*0520*/  VIADD R12, R20, 0x38 ;  /* 0x00000038140c7836 */ /* 0x000fe20000000000 */
[----:B------:R-:W-:Y:S01]  /*0530*/  ISETP.LT.AND P2, PT, R11, 0x40, !P0 ;  /* 0x000000400b00780c */ /* 0x000fe20004741270 */
[----:B------:R-:W-:Y:S01]  /*0540*/  IMAD R11, R10, 0x3, R7 ;  /* 0x000000030a0b7824 */ /* 0x000fe200078e0207 */
[----:B---3--:R1:W-:Y:S01]  /*0550*/  @P5 STG.E desc[UR4][R8.64], R17 ;  /* 0x0000001108005986 */ /* 0x0083e2000c101904 */
[----:B------:R-:W-:-:S02]  /*0560*/  ISETP.LT.AND P4, PT, R18, 0x40, !P0 ;  /* 0x000000401200780c */ /* 0x000fc40004781270 */
[----:B------:R-:W-:Y:S01]  /*0570*/  ISETP.LT.AND P5, PT, R13, 0x40, !P0 ;  /* 0x000000400d00780c */ /* 0x000fe200047a1270 */
[C---:B------:R-:W-:Y:S01]  /*0580*/  VIADD R13, R21.reuse, 0x30 ;  /* 0x00000030150d7836 */ /* 0x040fe20000000000 */
[----:B------:R-:W-:Y:S01]  /*0590*/  ISETP.LT.AND P0, PT, R12, 0x40, !P0 ;  /* 0x000000400c00780c */ /* 0x000fe20004701270 */
[----:B------:R-:W-:Y:S02]  /*05a0*/  VIADD R23, R21, 0x48 ;  /* 0x0000004815177836 */ /* 0x000fe40000000000 */
[----:B------:R-:W-:-:S04]  /*05b0*/  IMAD.WIDE R10, R11, 0x4, R2 ;  /* 0x000000040b0a7825 */ /* 0x000fc800078e0202 */
[C---:B------:R-:W-:Y:S02]  /*05c0*/  VIADD R25, R21.reuse, 0x60 ;  /* 0x0000006015197836 */ /* 0x040fe40000000000 */
[C---:B------:R-:W-:Y:S02]  /*05d0*/  VIADD R27, R21.reuse, 0x78 ;  /* 0x00000078151b7836 */ /* 0x040fe40000000000 */
[----:B------:R-:W-:Y:S02]  /*05e0*/  VIADD R29, R21, 0x90 ;  /* 0x00000090151d7836 */ /* 0x000fe40000000000 */
[--C-:B------:R-:W-:Y:S01]  /*05f0*/  IMAD.WIDE R20, R13, 0x4, R2.reuse ;  /* 0x000000040d147825 */ /* 0x100fe200078e0202 */
[----:B----4-:R2:W-:Y:S03]  /*0600*/  @P6 STG.E desc[UR4][R10.64], R19 ;  /* 0x000000130a006986 */ /* 0x0105e6000c101904 */
[--C-:B------:R-:W-:Y:S01]  /*0610*/  IMAD.WIDE R22, R23, 0x4, R2.reuse ;  /* 0x0000000417167825 */ /* 0x100fe200078e0202 */
[----:B-----5:R3:W-:Y:S03]  /*0620*/  @P1 STG.E desc[UR4][R20.64], R15 ;  /* 0x0000000f14001986 */ /* 0x0207e6000c101904 */
[--C-:B-1----:R-:W-:Y:S01]  /*0630*/  IMAD.WIDE R8, R25, 0x4, R2.reuse ;  /* 0x0000000419087825 */ /* 0x102fe200078e0202 */
[----:B0-----:R3:W-:Y:S03]  /*0640*/  @P2 STG.E desc[UR4][R22.64], R16 ;  /* 0x0000001016002986 */ /* 0x0017e6000c101904 */
[--C-:B------:R-:W-:Y:S01]  /*0650*/  IMAD.WIDE R24, R27, 0x4, R2.reuse ;  /* 0x000000041b187825 */ /* 0x100fe200078e0202 */
[----:B------:R3:W-:Y:S03]  /*0660*/  @P3 STG.E desc[UR4][R8.64], R4 ;  /* 0x0000000408003986 */ /* 0x0007e6000c101904 */
[----:B--2---:R-:W-:Y:S01]  /*0670*/  IMAD.WIDE R10, R29, 0x4, R2 ;  /* 0x000000041d0a7825 */ /* 0x004fe200078e0202 */
[----:B------:R3:W-:Y:S04]  /*0680*/  @P4 STG.E desc[UR4][R24.64], R5 ;  /* 0x0000000518004986 */ /* 0x0007e8000c101904 */
[----:B------:R3:W-:Y:S01]  /*0690*/  @P5 STG.E desc[UR4][R10.64], R6 ;  /* 0x000000060a005986 */ /* 0x0007e2000c101904 */
[----:B------:R-:W-:Y:S05]  /*06a0*/  @!P0 EXIT ;  /* 0x000000000000894d */ /* 0x000fea0003800000 */
[----:B---3--:R-:W0:Y:S01]  /*06b0*/  LDS R5, [R0+0xe0] ;  /* 0x0000e00000057984 */ /* 0x008e220000000800 */
[----:B------:R-:W-:-:S04]  /*06c0*/  IMAD R7, R12, 0x3, R7 ;  /* 0x000000030c077824 */ /* 0x000fc800078e0207 */
[----:B------:R-:W-:-:S05]  /*06d0*/  IMAD.WIDE R2, R7, 0x4, R2 ;  /* 0x0000000407027825 */ /* 0x000fca00078e0202 */
[----:B0-----:R-:W-:Y:S01]  /*06e0*/  STG.E desc[UR4][R2.64], R5 ;  /* 0x0000000502007986 */ /* 0x001fe2000c101904 */
[----:B------:R-:W-:Y:S05]  /*06f0*/  EXIT ;  /* 0x000000000000794d */ /* 0x000fea0003800000 */
.L_x_0:
[----:B------:R-:W-:-:S00]  /*0700*/  BRA `(.L_x_0) ;  /* 0xfffffffc00fc7947 */ /* 0x000fc0000383ffff */
[----:B------:R-:W-:-:S00]  /*0710*/  NOP ;  /* 0x0000000000007918 */ /* 0x000fc00000000000 */
        /* <DEDUP_REMOVED lines=14> */
.L_x_1:


//--------------------- .nv.shared.triton_poi_fused_convolution_0 --------------------------
	.section	.nv.shared.triton_poi_fused_convolution_0,"aw",@nobits
	.sectionflags	@""
	.align	16
	.zero		1024


//--------------------- .nv.shared.reserved.0     --------------------------
	.section	.nv.shared.reserved.0,"aw",@nobits
	.weak		__nv_reservedSMEM_offset_0_alias
	.size		__nv_reservedSMEM_offset_0_alias, 0, 0
	.other		__nv_reservedSMEM_offset_0_alias,@"STO_CUDA_RESERVED_SHARED STV_DEFAULT"
__nv_reservedSMEM_offset_0_alias:
	.zero		0


//--------------------- .nv.constant0.triton_poi_fused_convolution_0 --------------------------
	.section	.nv.constant0.triton_poi_fused_convolution_0,"a",@progbits
	.sectionflags	@""
	.align	4
.nv.constant0.triton_poi_fused_convolution_0:
	.zero		560


//--------------------- SYMBOLS --------------------------

	.type		.nv.reservedSmem.offset0,@object
	.size		.nv.reservedSmem.offset0,0x4
